//
// Generated by NVIDIA NVVM Compiler
//
// Compiler Build ID: CL-36424714
// Cuda compilation tools, release 13.0, V13.0.88
// Based on NVVM 20.0.0
//

.version 9.0
.target sm_100
.address_size 64

	// .globl	_Z8TestFuncPPiS_i

.visible .entry _Z8TestFuncPPiS_i(
	.param .u64 .ptr .align 1 _Z8TestFuncPPiS_i_param_0,
	.param .u64 .ptr .align 1 _Z8TestFuncPPiS_i_param_1,
	.param .u32 _Z8TestFuncPPiS_i_param_2
)
{
	.reg .pred 	%p<3>;
	.reg .b32 	%r<7>;
	.reg .b64 	%rd<13>;

	ld.param.u64 	%rd1, [_Z8TestFuncPPiS_i_param_0];
	ld.param.u64 	%rd2, [_Z8TestFuncPPiS_i_param_1];
	ld.param.u32 	%r3, [_Z8TestFuncPPiS_i_param_2];
	mov.u32 	%r1, %tid.x;
	mov.u32 	%r2, %ctaid.x;
	setp.ge.u32 	%p1, %r2, %r3;
	@%p1 bra 	$L__BB0_3;
	cvta.to.global.u64 	%rd3, %rd2;
	mul.wide.u32 	%rd4, %r2, 4;
	add.s64 	%rd5, %rd3, %rd4;
	ld.global.u32 	%r4, [%rd5];
	setp.ge.u32 	%p2, %r1, %r4;
	@%p2 bra 	$L__BB0_3;
	cvta.to.global.u64 	%rd6, %rd1;
	mul.wide.u32 	%rd7, %r2, 8;
	add.s64 	%rd8, %rd6, %rd7;
	ld.global.u64 	%rd9, [%rd8];
	cvta.to.global.u64 	%rd10, %rd9;
	mul.wide.u32 	%rd11, %r1, 4;
	add.s64 	%rd12, %rd10, %rd11;
	ld.global.u32 	%r5, [%rd12];
	add.s32 	%r6, %r5, 1;
	st.global.u32 	[%rd12], %r6;
$L__BB0_3:
	ret;

}


// ===== COMPILED SASS (sm_100) =====

	.target	sm_100

	.elftype	@"ET_EXEC"


//--------------------- .note.nv.tkinfo           --------------------------
	.section	.note.nv.tkinfo,"",@"SHT_NOTE"
	.sectionflags	@"SHF_NOTE_NV_TKINFO"
	.tkinfo
        /*0018*/ 	.word	0x00000002
        /*0030*/ 	.string	""
        /*0030*/ 	.string	"ptxas"
        /*0030*/ 	.string	"Cuda compilation tools, release 13.0, V13.0.88"
        /*0030*/ 	.string	"Build cuda_13.0.r13.0/compiler.36424714_0"
        /*0030*/ 	.string	"-arch sm_100 -m 64 "



//--------------------- .note.nv.cuinfo           --------------------------
	.section	.note.nv.cuinfo,"",@"SHT_NOTE"
	.sectionflags	@"SHF_NOTE_NV_CUINFO"
        /*0018*/ 	.short	0x0002
        /*001a*/ 	.short	0x0064
        /*001c*/ 	.short	0x0082
	.zero		2


//--------------------- .nv.info                  --------------------------
	.section	.nv.info,"",@"SHT_CUDA_INFO"
	.align	4


	//----- nvinfo : EIATTR_REGCOUNT
	.align		4
        /*0000*/ 	.byte	0x04, 0x2f
        /*0002*/ 	.short	(.L_1 - .L_0)
	.align		4
.L_0:
        /*0004*/ 	.word	index@(_Z8TestFuncPPiS_i)
        /*0008*/ 	.word	0x0000000a


	//----- nvinfo : EIATTR_FRAME_SIZE
	.align		4
.L_1:
        /*000c*/ 	.byte	0x04, 0x11
        /*000e*/ 	.short	(.L_3 - .L_2)
	.align		4
.L_2:
        /*0010*/ 	.word	index@(_Z8TestFuncPPiS_i)
        /*0014*/ 	.word	0x00000000


	//----- nvinfo : EIATTR_MIN_STACK_SIZE
	.align		4
.L_3:
        /*0018*/ 	.byte	0x04, 0x12
        /*001a*/ 	.short	(.L_5 - .L_4)
	.align		4
.L_4:
        /*001c*/ 	.word	index@(_Z8TestFuncPPiS_i)
        /*0020*/ 	.word	0x00000000
.L_5:


//--------------------- .nv.compat                --------------------------
	.section	.nv.compat,"",@"SHT_CUDA_COMPAT_INFO"
	.align	4
        /*0000*/ 	.byte	0x02, 0x09, 0x00, 0x00, 0x02, 0x02, 0x01, 0x00, 0x02, 0x05, 0x05, 0x00, 0x03, 0x07, 0x01, 0x01
        /*0010*/ 	.byte	0x02, 0x03, 0x00, 0x00, 0x02, 0x06, 0x01, 0x00, 0x04, 0x0b, 0x08, 0x00, 0x09, 0x00, 0x00, 0x00
        /*0020*/ 	.byte	0x00, 0x00, 0x00, 0x00


//--------------------- .nv.info._Z8TestFuncPPiS_i --------------------------
	.section	.nv.info._Z8TestFuncPPiS_i,"",@"SHT_CUDA_INFO"
	.sectionflags	@""
	.align	4


	//----- nvinfo : EIATTR_CUDA_API_VERSION
	.align		4
        /*0000*/ 	.byte	0x04, 0x37
        /*0002*/ 	.short	(.L_7 - .L_6)
.L_6:
        /*0004*/ 	.word	0x00000082


	//----- nvinfo : EIATTR_KPARAM_INFO
	.align		4
.L_7:
        /*0008*/ 	.byte	0x04, 0x17
        /*000a*/ 	.short	(.L_9 - .L_8)
.L_8:
        /*000c*/ 	.word	0x00000000
        /*0010*/ 	.short	0x0002
        /*0012*/ 	.short	0x0010
        /*0014*/ 	.byte	0x00, 0xf0, 0x11, 0x00


	//----- nvinfo : EIATTR_KPARAM_INFO
	.align		4
.L_9:
        /*0018*/ 	.byte	0x04, 0x17
        /*001a*/ 	.short	(.L_11 - .L_10)
.L_10:
        /*001c*/ 	.word	0x00000000
        /*0020*/ 	.short	0x0001
        /*0022*/ 	.short	0x0008
        /*0024*/ 	.byte	0x00, 0xf5, 0x21, 0x00


	//----- nvinfo : EIATTR_KPARAM_INFO
	.align		4
.L_11:
        /*0028*/ 	.byte	0x04, 0x17
        /*002a*/ 	.short	(.L_13 - .L_12)
.L_12:
        /*002c*/ 	.word	0x00000000
        /*0030*/ 	.short	0x0000
        /*0032*/ 	.short	0x0000
        /*0034*/ 	.byte	0x00, 0xf5, 0x21, 0x00


	//----- nvinfo : EIATTR_SPARSE_MMA_MASK
	.align		4
.L_13:
        /*0038*/ 	.byte	0x03, 0x50
        /*003a*/ 	.short	0x0000


	//----- nvinfo : EIATTR_MAXREG_COUNT
	.align		4
        /*003c*/ 	.byte	0x03, 0x1b
        /*003e*/ 	.short	0x00ff


	//----- nvinfo : EIATTR_MERCURY_ISA_VERSION
	.align		4
        /*0040*/ 	.byte	0x03, 0x5f
        /*0042*/ 	.short	0x0101


	//----- nvinfo : EIATTR_VRC_CTA_INIT_COUNT
	.align		4
        /*0044*/ 	.byte	0x02, 0x4a
	.zero		1
	.zero		1


	//----- nvinfo : EIATTR_EXIT_INSTR_OFFSETS
	.align		4
        /*0048*/ 	.byte	0x04, 0x1c
        /*004a*/ 	.short	(.L_15 - .L_14)


	//   ....[0]....
.L_14:
        /*004c*/ 	.word	0x00000040


	//   ....[1]....
        /*0050*/ 	.word	0x000000b0


	//   ....[2]....
        /*0054*/ 	.word	0x00000130


	//----- nvinfo : EIATTR_CBANK_PARAM_SIZE
	.align		4
.L_15:
        /*0058*/ 	.byte	0x03, 0x19
        /*005a*/ 	.short	0x0014


	//----- nvinfo : EIATTR_PARAM_CBANK
	.align		4
        /*005c*/ 	.byte	0x04, 0x0a
        /*005e*/ 	.short	(.L_17 - .L_16)
	.align		4
.L_16:
        /*0060*/ 	.word	index@(.nv.constant0._Z8TestFuncPPiS_i)
        /*0064*/ 	.short	0x0380
        /*0066*/ 	.short	0x0014


	//----- nvinfo : EIATTR_SW_WAR
	.align		4
.L_17:
        /*0068*/ 	.byte	0x04, 0x36
        /*006a*/ 	.short	(.L_19 - .L_18)
.L_18:
        /*006c*/ 	.word	0x00000008
.L_19:


//--------------------- .nv.callgraph             --------------------------
	.section	.nv.callgraph,"",@"SHT_CUDA_CALLGRAPH"
	.align	4
	.sectionentsize	8
	.align		4
        /*0000*/ 	.word	0x00000000
	.align		4
        /*0004*/ 	.word	0xffffffff
	.align		4
        /*0008*/ 	.word	0x00000000
	.align		4
        /*000c*/ 	.word	0xfffffffe
	.align		4
        /*0010*/ 	.word	0x00000000
	.align		4
        /*0014*/ 	.word	0xfffffffd
	.align		4
        /*0018*/ 	.word	0x00000000
	.align		4
        /*001c*/ 	.word	0xfffffffc


//--------------------- .text._Z8TestFuncPPiS_i   --------------------------
	.section	.text._Z8TestFuncPPiS_i,"ax",@progbits
	.align	128
        .global         _Z8TestFuncPPiS_i
        .type           _Z8TestFuncPPiS_i,@function
        .size           _Z8TestFuncPPiS_i,(.L_x_1 - _Z8TestFuncPPiS_i)
        .other          _Z8TestFuncPPiS_i,@"STO_CUDA_ENTRY STV_DEFAULT"
_Z8TestFuncPPiS_i:
.text._Z8TestFuncPPiS_i:
[----:B------:R-:W-:Y:S01]  /*0000*/  LDC R1, c[0x0][0x37c] ;  /* 0x0000df00ff017b82 */ /* 0x000fe20000000800 */
[----:B------:R-:W0:Y:S01]  /*0010*/  S2R R7, SR_CTAID.X ;  /* 0x0000000000077919 */ /* 0x000e220000002500 */
[----:B------:R-:W0:Y:S02]  /*0020*/  LDCU UR4, c[0x0][0x390] ;  /* 0x00007200ff0477ac */ /* 0x000e240008000800 */
[----:B0-----:R-:W-:-:S13]  /*0030*/  ISETP.GE.U32.AND P0, PT, R7, UR4, PT ;  /* 0x0000000407007c0c */ /* 0x001fda000bf06070 */
[----:B------:R-:W-:Y:S05]  /*0040*/  @P0 EXIT ;  /* 0x000000000000094d */ /* 0x000fea0003800000 */
[----:B------:R-:W0:Y:S01]  /*0050*/  LDC.64 R2, c[0x0][0x388] ;  /* 0x0000e200ff027b82 */ /* 0x000e220000000a00 */
[----:B------:R-:W1:Y:S01]  /*0060*/  LDCU.64 UR4, c[0x0][0x358] ;  /* 0x00006b00ff0477ac */ /* 0x000e620008000a00 */
[----:B0-----:R-:W-:-:S06]  /*0070*/  IMAD.WIDE.U32 R2, R7, 0x4, R2 ;  /* 0x0000000407027825 */ /* 0x001fcc00078e0002 */
[----:B-1----:R-:W2:Y:S01]  /*0080*/  LDG.E R2, desc[UR4][R2.64] ;  /* 0x0000000402027981 */ /* 0x002ea2000c1e1900 */
[----:B------:R-:W2:Y:S02]  /*0090*/  S2R R5, SR_TID.X ;  /* 0x0000000000057919 */ /* 0x000ea40000002100 */
[----:B--2---:R-:W-:-:S13]  /*00a0*/  ISETP.GE.U32.AND P0, PT, R5, R2, PT ;  /* 0x000000020500720c */ /* 0x004fda0003f06070 */
[----:B------:R-:W-:Y:S05]  /*00b0*/  @P0 EXIT ;  /* 0x000000000000094d */ /* 0x000fea0003800000 */
[----:B------:R-:W0:Y:S02]  /*00c0*/  LDC.64 R2, c[0x0][0x380] ;  /* 0x0000e000ff027b82 */ /* 0x000e240000000a00 */
[----:B0-----:R-:W-:-:S06]  /*00d0*/  IMAD.WIDE.U32 R2, R7, 0x8, R2 ;  /* 0x0000000807027825 */ /* 0x001fcc00078e0002 */
[----:B------:R-:W2:Y:S02]  /*00e0*/  LDG.E.64 R2, desc[UR4][R2.64] ;  /* 0x0000000402027981 */ /* 0x000ea4000c1e1b00 */
[----:B--2---:R-:W-:-:S05]  /*00f0*/  IMAD.WIDE.U32 R4, R5, 0x4, R2 ;  /* 0x0000000405047825 */ /* 0x004fca00078e0002 */
[----:B------:R-:W2:Y:S02]  /*0100*/  LDG.E R0, desc[UR4][R4.64] ;  /* 0x0000000404007981 */ /* 0x000ea4000c1e1900 */
[----:B--2---:R-:W-:-:S05]  /*0110*/  IADD3 R7, PT, PT, R0, 0x1, RZ ;  /* 0x0000000100077810 */ /* 0x004fca0007ffe0ff */
[----:B------:R-:W-:Y:S01]  /*0120*/  STG.E desc[UR4][R4.64], R7 ;  /* 0x0000000704007986 */ /* 0x000fe2000c101904 */
[----:B------:R-:W-:Y:S05]  /*0130*/  EXIT ;  /* 0x000000000000794d */ /* 0x000fea0003800000 */
.L_x_0:
[----:B------:R-:W-:-:S00]  /*0140*/  BRA `(.L_x_0) ;  /* 0xfffffffc00fc7947 */ /* 0x000fc0000383ffff */
[----:B------:R-:W-:-:S00]  /*0150*/  NOP ;  /* 0x0000000000007918 */ /* 0x000fc00000000000 */
        /* <DEDUP_REMOVED lines=10> */
.L_x_1:


//--------------------- .nv.shared.reserved.0     --------------------------
	.section	.nv.shared.reserved.0,"aw",@nobits
	.weak		__nv_reservedSMEM_offset_0_alias
	.size		__nv_reservedSMEM_offset_0_alias, 0, 64
	.other		__nv_reservedSMEM_offset_0_alias,@"STO_CUDA_RESERVED_SHARED STV_DEFAULT"
__nv_reservedSMEM_offset_0_alias:
	.zero		0
	.zero		64


//--------------------- .nv.constant0._Z8TestFuncPPiS_i --------------------------
	.section	.nv.constant0._Z8TestFuncPPiS_i,"a",@progbits
	.sectionflags	@""
	.align	4
.nv.constant0._Z8TestFuncPPiS_i:
	.zero		916


//--------------------- SYMBOLS --------------------------

	.type		.nv.reservedSmem.offset0,@object
	.size		.nv.reservedSmem.offset0,0x4
